//
// Generated by NVIDIA NVVM Compiler
//
// Compiler Build ID: CL-36424714
// Cuda compilation tools, release 13.0, V13.0.88
// Based on NVVM 20.0.0
//

.version 9.0
.target sm_100
.address_size 64

	// .globl	_Z10hello_cudav
.extern .func  (.param .b32 func_retval0) vprintf
(
	.param .b64 vprintf_param_0,
	.param .b64 vprintf_param_1
)
;
.global .align 1 .b8 $str[12] = {72, 101, 108, 108, 111, 32, 67, 117, 100, 97, 10};

.visible .entry _Z10hello_cudav()
{
	.reg .b32 	%r<3>;
	.reg .b64 	%rd<3>;

	mov.u64 	%rd1, $str;
	cvta.global.u64 	%rd2, %rd1;
	{ // callseq 0, 0
	.param .b64 param0;
	st.param.b64 	[param0], %rd2;
	.param .b64 param1;
	st.param.b64 	[param1], 0;
	.param .b32 retval0;
	call.uni (retval0), 
	vprintf, 
	(
	param0, 
	param1
	);
	ld.param.b32 	%r1, [retval0];
	} // callseq 0
	ret;

}


// ===== COMPILED SASS (sm_100) =====

	.target	sm_100

	.elftype	@"ET_EXEC"


//--------------------- .note.nv.tkinfo           --------------------------
	.section	.note.nv.tkinfo,"",@"SHT_NOTE"
	.sectionflags	@"SHF_NOTE_NV_TKINFO"
	.tkinfo
        /*0018*/ 	.word	0x00000002
        /*0030*/ 	.string	""
        /*0030*/ 	.string	"ptxas"
        /*0030*/ 	.string	"Cuda compilation tools, release 13.0, V13.0.88"
        /*0030*/ 	.string	"Build cuda_13.0.r13.0/compiler.36424714_0"
        /*0030*/ 	.string	"-arch sm_100 -m 64 "



//--------------------- .note.nv.cuinfo           --------------------------
	.section	.note.nv.cuinfo,"",@"SHT_NOTE"
	.sectionflags	@"SHF_NOTE_NV_CUINFO"
        /*0018*/ 	.short	0x0002
        /*001a*/ 	.short	0x0064
        /*001c*/ 	.short	0x0082
	.zero		2


//--------------------- .nv.info                  --------------------------
	.section	.nv.info,"",@"SHT_CUDA_INFO"
	.align	4


	//----- nvinfo : EIATTR_REGCOUNT
	.align		4
        /*0000*/ 	.byte	0x04, 0x2f
        /*0002*/ 	.short	(.L_2 - .L_1)
	.align		4
.L_1:
        /*0004*/ 	.word	index@(_Z10hello_cudav)
        /*0008*/ 	.word	0x00000018


	//----- nvinfo : EIATTR_FRAME_SIZE
	.align		4
.L_2:
        /*000c*/ 	.byte	0x04, 0x11
        /*000e*/ 	.short	(.L_4 - .L_3)
	.align		4
.L_3:
        /*0010*/ 	.word	index@(_Z10hello_cudav)
        /*0014*/ 	.word	0x00000000


	//----- nvinfo : EIATTR_MIN_STACK_SIZE
	.align		4
.L_4:
        /*0018*/ 	.byte	0x04, 0x12
        /*001a*/ 	.short	(.L_6 - .L_5)
	.align		4
.L_5:
        /*001c*/ 	.word	index@(_Z10hello_cudav)
        /*0020*/ 	.word	0x00000000
.L_6:


//--------------------- .nv.compat                --------------------------
	.section	.nv.compat,"",@"SHT_CUDA_COMPAT_INFO"
	.align	4
        /*0000*/ 	.byte	0x02, 0x09, 0x00, 0x00, 0x02, 0x02, 0x01, 0x00, 0x02, 0x05, 0x05, 0x00, 0x03, 0x07, 0x01, 0x01
        /*0010*/ 	.byte	0x02, 0x03, 0x00, 0x00, 0x02, 0x06, 0x01, 0x00, 0x04, 0x0b, 0x08, 0x00, 0x09, 0x00, 0x00, 0x00
        /*0020*/ 	.byte	0x00, 0x00, 0x00, 0x00


//--------------------- .nv.info._Z10hello_cudav  --------------------------
	.section	.nv.info._Z10hello_cudav,"",@"SHT_CUDA_INFO"
	.sectionflags	@""
	.align	4


	//----- nvinfo : EIATTR_CUDA_API_VERSION
	.align		4
        /*0000*/ 	.byte	0x04, 0x37
        /*0002*/ 	.short	(.L_8 - .L_7)
.L_7:
        /*0004*/ 	.word	0x00000082


	//----- nvinfo : EIATTR_SPARSE_MMA_MASK
	.align		4
.L_8:
        /*0008*/ 	.byte	0x03, 0x50
        /*000a*/ 	.short	0x0000


	//----- nvinfo : EIATTR_MAXREG_COUNT
	.align		4
        /*000c*/ 	.byte	0x03, 0x1b
        /*000e*/ 	.short	0x00ff


	//----- nvinfo : EIATTR_EXTERNS
	.align		4
        /*0010*/ 	.byte	0x04, 0x0f
        /*0012*/ 	.short	(.L_10 - .L_9)


	//   ....[0]....
	.align		4
.L_9:
        /*0014*/ 	.word	index@(vprintf)


	//----- nvinfo : EIATTR_MERCURY_ISA_VERSION
	.align		4
.L_10:
        /*0018*/ 	.byte	0x03, 0x5f
        /*001a*/ 	.short	0x0101


	//----- nvinfo : EIATTR_VRC_CTA_INIT_COUNT
	.align		4
        /*001c*/ 	.byte	0x02, 0x4a
	.zero		1
	.zero		1


	//----- nvinfo : EIATTR_SYSCALL_OFFSETS
	.align		4
        /*0020*/ 	.byte	0x04, 0x46
        /*0022*/ 	.short	(.L_12 - .L_11)


	//   ....[0]....
.L_11:
        /*0024*/ 	.word	0x00000080


	//----- nvinfo : EIATTR_EXIT_INSTR_OFFSETS
	.align		4
.L_12:
        /*0028*/ 	.byte	0x04, 0x1c
        /*002a*/ 	.short	(.L_14 - .L_13)


	//   ....[0]....
.L_13:
        /*002c*/ 	.word	0x00000090


	//----- nvinfo : EIATTR_SW_WAR
	.align		4
.L_14:
        /*0030*/ 	.byte	0x04, 0x36
        /*0032*/ 	.short	(.L_16 - .L_15)
.L_15:
        /*0034*/ 	.word	0x00000008
.L_16:


//--------------------- .nv.callgraph             --------------------------
	.section	.nv.callgraph,"",@"SHT_CUDA_CALLGRAPH"
	.align	4
	.sectionentsize	8
	.align		4
        /*0000*/ 	.word	0x00000000
	.align		4
        /*0004*/ 	.word	0xffffffff
	.align		4
        /*0008*/ 	.word	index@(_Z10hello_cudav)
	.align		4
        /*000c*/ 	.word	index@(vprintf)
	.align		4
        /*0010*/ 	.word	0x00000000
	.align		4
        /*0014*/ 	.word	0xfffffffe
	.align		4
        /*0018*/ 	.word	0x00000000
	.align		4
        /*001c*/ 	.word	0xfffffffd
	.align		4
        /*0020*/ 	.word	0x00000000
	.align		4
        /*0024*/ 	.word	0xfffffffc


//--------------------- .nv.constant4             --------------------------
	.section	.nv.constant4,"a",@progbits
	.align	8
	.align		8
.nv.constant4:
        /*0000*/ 	.dword	vprintf
	.align		8
        /*0008*/ 	.dword	$str


//--------------------- .text._Z10hello_cudav     --------------------------
	.section	.text._Z10hello_cudav,"ax",@progbits
	.align	128
        .global         _Z10hello_cudav
        .type           _Z10hello_cudav,@function
        .size           _Z10hello_cudav,(.L_x_2 - _Z10hello_cudav)
        .other          _Z10hello_cudav,@"STO_CUDA_ENTRY STV_DEFAULT"
_Z10hello_cudav:
.text._Z10hello_cudav:
[----:B------:R-:W0:Y:S01]  /*0000*/  LDC R1, c[0x0][0x37c] ;  /* 0x0000df00ff017b82 */ /* 0x000e220000000800 */
[----:B------:R-:W-:Y:S01]  /*0010*/  MOV R0, 0x0 ;  /* 0x0000000000007802 */ /* 0x000fe20000000f00 */
[----:B------:R-:W1:Y:S01]  /*0020*/  LDCU.64 UR4, c[0x4][0x8] ;  /* 0x01000100ff0477ac */ /* 0x000e620008000a00 */
[----:B------:R-:W-:-:S05]  /*0030*/  CS2R R6, SRZ ;  /* 0x0000000000067805 */ /* 0x000fca000001ff00 */
[----:B------:R2:W3:Y:S01]  /*0040*/  LDC.64 R2, c[0x4][R0] ;  /* 0x0100000000027b82 */ /* 0x0004e20000000a00 */
[----:B-1----:R-:W-:Y:S02]  /*0050*/  IMAD.U32 R4, RZ, RZ, UR4 ;  /* 0x00000004ff047e24 */ /* 0x002fe4000f8e00ff */
[----:B--2---:R-:W-:-:S07]  /*0060*/  IMAD.U32 R5, RZ, RZ, UR5 ;  /* 0x00000005ff057e24 */ /* 0x004fce000f8e00ff */
[----:B------:R-:W-:-:S07]  /*0070*/  LEPC R20, `(.L_x_0) ;  /* 0x000000001014794e */ /* 0x000fce0000000000 */
[----:B0--3--:R-:W-:Y:S05]  /*0080*/  CALL.ABS.NOINC R2 ;  /* 0x0000000002007343 */ /* 0x009fea0003c00000 */
.L_x_0:
[----:B------:R-:W-:Y:S05]  /*0090*/  EXIT ;  /* 0x000000000000794d */ /* 0x000fea0003800000 */
.L_x_1:
[----:B------:R-:W-:-:S00]  /*00a0*/  BRA `(.L_x_1) ;  /* 0xfffffffc00fc7947 */ /* 0x000fc0000383ffff */
[----:B------:R-:W-:-:S00]  /*00b0*/  NOP ;  /* 0x0000000000007918 */ /* 0x000fc00000000000 */
        /* <DEDUP_REMOVED lines=12> */
.L_x_2:


//--------------------- .nv.global.init           --------------------------
	.section	.nv.global.init,"aw",@progbits
.nv.global.init:
	.type		$str,@object
	.size		$str,(.L_0 - $str)
$str:
        /*0000*/ 	.byte	0x48, 0x65, 0x6c, 0x6c, 0x6f, 0x20, 0x43, 0x75, 0x64, 0x61, 0x0a, 0x00
.L_0:


//--------------------- .nv.shared.reserved.0     --------------------------
	.section	.nv.shared.reserved.0,"aw",@nobits
	.weak		__nv_reservedSMEM_offset_0_alias
	.size		__nv_reservedSMEM_offset_0_alias, 0, 64
	.other		__nv_reservedSMEM_offset_0_alias,@"STO_CUDA_RESERVED_SHARED STV_DEFAULT"
__nv_reservedSMEM_offset_0_alias:
	.zero		0
	.zero		64


//--------------------- .nv.constant0._Z10hello_cudav --------------------------
	.section	.nv.constant0._Z10hello_cudav,"a",@progbits
	.sectionflags	@""
	.align	4
.nv.constant0._Z10hello_cudav:
	.zero		896


//--------------------- SYMBOLS --------------------------

	.type		.nv.reservedSmem.offset0,@object
	.size		.nv.reservedSmem.offset0,0x4
	.type		vprintf,@function
